//
// Generated by NVIDIA NVVM Compiler
//
// Compiler Build ID: CL-36424714
// Cuda compilation tools, release 13.0, V13.0.88
// Based on NVVM 20.0.0
//

.version 9.0
.target sm_100
.address_size 64

	// .globl	_Z10helloWorldv
.extern .func  (.param .b32 func_retval0) vprintf
(
	.param .b64 vprintf_param_0,
	.param .b64 vprintf_param_1
)
;
.global .align 1 .b8 $str[33] = {72, 101, 108, 108, 111, 32, 87, 111, 114, 108, 100, 32, 102, 114, 111, 109, 32, 71, 80, 85, 32, 116, 104, 114, 101, 97, 100, 32, 37, 100, 33, 10};

.visible .entry _Z10helloWorldv()
{
	.local .align 8 .b8 	__local_depot0[8];
	.reg .b64 	%SP;
	.reg .b64 	%SPL;
	.reg .b32 	%r<4>;
	.reg .b64 	%rd<5>;

	mov.u64 	%SPL, __local_depot0;
	cvta.local.u64 	%SP, %SPL;
	add.u64 	%rd1, %SP, 0;
	add.u64 	%rd2, %SPL, 0;
	mov.u32 	%r1, %tid.x;
	st.local.u32 	[%rd2], %r1;
	mov.u64 	%rd3, $str;
	cvta.global.u64 	%rd4, %rd3;
	{ // callseq 0, 0
	.param .b64 param0;
	st.param.b64 	[param0], %rd4;
	.param .b64 param1;
	st.param.b64 	[param1], %rd1;
	.param .b32 retval0;
	call.uni (retval0), 
	vprintf, 
	(
	param0, 
	param1
	);
	ld.param.b32 	%r2, [retval0];
	} // callseq 0
	ret;

}


// ===== COMPILED SASS (sm_100) =====

	.target	sm_100

	.elftype	@"ET_EXEC"


//--------------------- .note.nv.tkinfo           --------------------------
	.section	.note.nv.tkinfo,"",@"SHT_NOTE"
	.sectionflags	@"SHF_NOTE_NV_TKINFO"
	.tkinfo
        /*0018*/ 	.word	0x00000002
        /*0030*/ 	.string	""
        /*0030*/ 	.string	"ptxas"
        /*0030*/ 	.string	"Cuda compilation tools, release 13.0, V13.0.88"
        /*0030*/ 	.string	"Build cuda_13.0.r13.0/compiler.36424714_0"
        /*0030*/ 	.string	"-arch sm_100 -m 64 "



//--------------------- .note.nv.cuinfo           --------------------------
	.section	.note.nv.cuinfo,"",@"SHT_NOTE"
	.sectionflags	@"SHF_NOTE_NV_CUINFO"
        /*0018*/ 	.short	0x0002
        /*001a*/ 	.short	0x0064
        /*001c*/ 	.short	0x0082
	.zero		2


//--------------------- .nv.info                  --------------------------
	.section	.nv.info,"",@"SHT_CUDA_INFO"
	.align	4


	//----- nvinfo : EIATTR_REGCOUNT
	.align		4
        /*0000*/ 	.byte	0x04, 0x2f
        /*0002*/ 	.short	(.L_2 - .L_1)
	.align		4
.L_1:
        /*0004*/ 	.word	index@(_Z10helloWorldv)
        /*0008*/ 	.word	0x00000018


	//----- nvinfo : EIATTR_FRAME_SIZE
	.align		4
.L_2:
        /*000c*/ 	.byte	0x04, 0x11
        /*000e*/ 	.short	(.L_4 - .L_3)
	.align		4
.L_3:
        /*0010*/ 	.word	index@(_Z10helloWorldv)
        /*0014*/ 	.word	0x00000008


	//----- nvinfo : EIATTR_MIN_STACK_SIZE
	.align		4
.L_4:
        /*0018*/ 	.byte	0x04, 0x12
        /*001a*/ 	.short	(.L_6 - .L_5)
	.align		4
.L_5:
        /*001c*/ 	.word	index@(_Z10helloWorldv)
        /*0020*/ 	.word	0x00000008
.L_6:


//--------------------- .nv.compat                --------------------------
	.section	.nv.compat,"",@"SHT_CUDA_COMPAT_INFO"
	.align	4
        /*0000*/ 	.byte	0x02, 0x09, 0x00, 0x00, 0x02, 0x02, 0x01, 0x00, 0x02, 0x05, 0x05, 0x00, 0x03, 0x07, 0x01, 0x01
        /*0010*/ 	.byte	0x02, 0x03, 0x00, 0x00, 0x02, 0x06, 0x01, 0x00, 0x04, 0x0b, 0x08, 0x00, 0x09, 0x00, 0x00, 0x00
        /*0020*/ 	.byte	0x00, 0x00, 0x00, 0x00


//--------------------- .nv.info._Z10helloWorldv  --------------------------
	.section	.nv.info._Z10helloWorldv,"",@"SHT_CUDA_INFO"
	.sectionflags	@""
	.align	4


	//----- nvinfo : EIATTR_CUDA_API_VERSION
	.align		4
        /*0000*/ 	.byte	0x04, 0x37
        /*0002*/ 	.short	(.L_8 - .L_7)
.L_7:
        /*0004*/ 	.word	0x00000082


	//----- nvinfo : EIATTR_SPARSE_MMA_MASK
	.align		4
.L_8:
        /*0008*/ 	.byte	0x03, 0x50
        /*000a*/ 	.short	0x0000


	//----- nvinfo : EIATTR_MAXREG_COUNT
	.align		4
        /*000c*/ 	.byte	0x03, 0x1b
        /*000e*/ 	.short	0x00ff


	//----- nvinfo : EIATTR_EXTERNS
	.align		4
        /*0010*/ 	.byte	0x04, 0x0f
        /*0012*/ 	.short	(.L_10 - .L_9)


	//   ....[0]....
	.align		4
.L_9:
        /*0014*/ 	.word	index@(vprintf)


	//----- nvinfo : EIATTR_MERCURY_ISA_VERSION
	.align		4
.L_10:
        /*0018*/ 	.byte	0x03, 0x5f
        /*001a*/ 	.short	0x0101


	//----- nvinfo : EIATTR_VRC_CTA_INIT_COUNT
	.align		4
        /*001c*/ 	.byte	0x02, 0x4a
	.zero		1
	.zero		1


	//----- nvinfo : EIATTR_SYSCALL_OFFSETS
	.align		4
        /*0020*/ 	.byte	0x04, 0x46
        /*0022*/ 	.short	(.L_12 - .L_11)


	//   ....[0]....
.L_11:
        /*0024*/ 	.word	0x000000e0


	//----- nvinfo : EIATTR_EXIT_INSTR_OFFSETS
	.align		4
.L_12:
        /*0028*/ 	.byte	0x04, 0x1c
        /*002a*/ 	.short	(.L_14 - .L_13)


	//   ....[0]....
.L_13:
        /*002c*/ 	.word	0x000000f0


	//----- nvinfo : EIATTR_SW_WAR
	.align		4
.L_14:
        /*0030*/ 	.byte	0x04, 0x36
        /*0032*/ 	.short	(.L_16 - .L_15)
.L_15:
        /*0034*/ 	.word	0x00000008
.L_16:


//--------------------- .nv.callgraph             --------------------------
	.section	.nv.callgraph,"",@"SHT_CUDA_CALLGRAPH"
	.align	4
	.sectionentsize	8
	.align		4
        /*0000*/ 	.word	0x00000000
	.align		4
        /*0004*/ 	.word	0xffffffff
	.align		4
        /*0008*/ 	.word	index@(_Z10helloWorldv)
	.align		4
        /*000c*/ 	.word	index@(vprintf)
	.align		4
        /*0010*/ 	.word	0x00000000
	.align		4
        /*0014*/ 	.word	0xfffffffe
	.align		4
        /*0018*/ 	.word	0x00000000
	.align		4
        /*001c*/ 	.word	0xfffffffd
	.align		4
        /*0020*/ 	.word	0x00000000
	.align		4
        /*0024*/ 	.word	0xfffffffc


//--------------------- .nv.constant4             --------------------------
	.section	.nv.constant4,"a",@progbits
	.align	8
	.align		8
.nv.constant4:
        /*0000*/ 	.dword	vprintf
	.align		8
        /*0008*/ 	.dword	$str


//--------------------- .text._Z10helloWorldv     --------------------------
	.section	.text._Z10helloWorldv,"ax",@progbits
	.align	128
        .global         _Z10helloWorldv
        .type           _Z10helloWorldv,@function
        .size           _Z10helloWorldv,(.L_x_2 - _Z10helloWorldv)
        .other          _Z10helloWorldv,@"STO_CUDA_ENTRY STV_DEFAULT"
_Z10helloWorldv:
.text._Z10helloWorldv:
[----:B------:R-:W0:Y:S01]  /*0000*/  LDC R1, c[0x0][0x37c] ;  /* 0x0000df00ff017b82 */ /* 0x000e220000000800 */
[----:B------:R-:W1:Y:S01]  /*0010*/  S2R R8, SR_TID.X ;  /* 0x0000000000087919 */ /* 0x000e620000002100 */
[----:B0-----:R-:W-:Y:S01]  /*0020*/  VIADD R1, R1, 0xfffffff8 ;  /* 0xfffffff801017836 */ /* 0x001fe20000000000 */
[----:B------:R-:W-:Y:S01]  /*0030*/  MOV R0, 0x0 ;  /* 0x0000000000007802 */ /* 0x000fe20000000f00 */
[----:B------:R-:W0:Y:S04]  /*0040*/  LDCU UR4, c[0x0][0x2f8] ;  /* 0x00005f00ff0477ac */ /* 0x000e280008000800 */
[----:B------:R2:W3:Y:S01]  /*0050*/  LDC.64 R2, c[0x4][R0] ;  /* 0x0100000000027b82 */ /* 0x0004e20000000a00 */
[----:B------:R-:W4:Y:S01]  /*0060*/  LDCU.64 UR6, c[0x4][0x8] ;  /* 0x01000100ff0677ac */ /* 0x000f220008000a00 */
[----:B------:R-:W5:Y:S01]  /*0070*/  LDCU UR5, c[0x0][0x2fc] ;  /* 0x00005f80ff0577ac */ /* 0x000f620008000800 */
[----:B0-----:R-:W-:Y:S01]  /*0080*/  IADD3 R6, P0, PT, R1, UR4, RZ ;  /* 0x0000000401067c10 */ /* 0x001fe2000ff1e0ff */
[----:B----4-:R-:W-:Y:S01]  /*0090*/  IMAD.U32 R4, RZ, RZ, UR6 ;  /* 0x00000006ff047e24 */ /* 0x010fe2000f8e00ff */
[----:B------:R-:W-:-:S03]  /*00a0*/  MOV R5, UR7 ;  /* 0x0000000700057c02 */ /* 0x000fc60008000f00 */
[----:B-----5:R-:W-:Y:S01]  /*00b0*/  IMAD.X R7, RZ, RZ, UR5, P0 ;  /* 0x00000005ff077e24 */ /* 0x020fe200080e06ff */
[----:B-1----:R2:W-:Y:S07]  /*00c0*/  STL [R1], R8 ;  /* 0x0000000801007387 */ /* 0x0025ee0000100800 */
[----:B------:R-:W-:-:S07]  /*00d0*/  LEPC R20, `(.L_x_0) ;  /* 0x000000001014794e */ /* 0x000fce0000000000 */
[----:B--23--:R-:W-:Y:S05]  /*00e0*/  CALL.ABS.NOINC R2 ;  /* 0x0000000002007343 */ /* 0x00cfea0003c00000 */
.L_x_0:
[----:B------:R-:W-:Y:S05]  /*00f0*/  EXIT ;  /* 0x000000000000794d */ /* 0x000fea0003800000 */
.L_x_1:
[----:B------:R-:W-:-:S00]  /*0100*/  BRA `(.L_x_1) ;  /* 0xfffffffc00fc7947 */ /* 0x000fc0000383ffff */
[----:B------:R-:W-:-:S00]  /*0110*/  NOP ;  /* 0x0000000000007918 */ /* 0x000fc00000000000 */
        /* <DEDUP_REMOVED lines=14> */
.L_x_2:


//--------------------- .nv.global.init           --------------------------
	.section	.nv.global.init,"aw",@progbits
.nv.global.init:
	.type		$str,@object
	.size		$str,(.L_0 - $str)
$str:
        /*0000*/ 	.byte	0x48, 0x65, 0x6c, 0x6c, 0x6f, 0x20, 0x57, 0x6f, 0x72, 0x6c, 0x64, 0x20, 0x66, 0x72, 0x6f, 0x6d
        /*0010*/ 	.byte	0x20, 0x47, 0x50, 0x55, 0x20, 0x74, 0x68, 0x72, 0x65, 0x61, 0x64, 0x20, 0x25, 0x64, 0x21, 0x0a
        /*0020*/ 	.byte	0x00
.L_0:


//--------------------- .nv.shared.reserved.0     --------------------------
	.section	.nv.shared.reserved.0,"aw",@nobits
	.weak		__nv_reservedSMEM_offset_0_alias
	.size		__nv_reservedSMEM_offset_0_alias, 0, 64
	.other		__nv_reservedSMEM_offset_0_alias,@"STO_CUDA_RESERVED_SHARED STV_DEFAULT"
__nv_reservedSMEM_offset_0_alias:
	.zero		0
	.zero		64


//--------------------- .nv.constant0._Z10helloWorldv --------------------------
	.section	.nv.constant0._Z10helloWorldv,"a",@progbits
	.sectionflags	@""
	.align	4
.nv.constant0._Z10helloWorldv:
	.zero		896


//--------------------- SYMBOLS --------------------------

	.type		.nv.reservedSmem.offset0,@object
	.size		.nv.reservedSmem.offset0,0x4
	.type		vprintf,@function
